//
// Generated by NVIDIA NVVM Compiler
//
// Compiler Build ID: CL-36424714
// Cuda compilation tools, release 13.0, V13.0.88
// Based on NVVM 20.0.0
//

.version 9.0
.target sm_100
.address_size 64

	// .globl	_Z6kernelPfS_S_m

.visible .entry _Z6kernelPfS_S_m(
	.param .u64 .ptr .align 1 _Z6kernelPfS_S_m_param_0,
	.param .u64 .ptr .align 1 _Z6kernelPfS_S_m_param_1,
	.param .u64 .ptr .align 1 _Z6kernelPfS_S_m_param_2,
	.param .u64 _Z6kernelPfS_S_m_param_3
)
{
	.reg .pred 	%p<2>;
	.reg .b32 	%r<5>;
	.reg .b32 	%f<5>;
	.reg .b64 	%rd<13>;

	ld.param.u64 	%rd2, [_Z6kernelPfS_S_m_param_0];
	ld.param.u64 	%rd3, [_Z6kernelPfS_S_m_param_1];
	ld.param.u64 	%rd4, [_Z6kernelPfS_S_m_param_2];
	ld.param.u64 	%rd5, [_Z6kernelPfS_S_m_param_3];
	mov.u32 	%r1, %ctaid.x;
	mov.u32 	%r2, %ntid.x;
	mov.u32 	%r3, %tid.x;
	mad.lo.s32 	%r4, %r1, %r2, %r3;
	cvt.s64.s32 	%rd1, %r4;
	setp.lt.u64 	%p1, %rd5, %rd1;
	@%p1 bra 	$L__BB0_2;
	cvta.to.global.u64 	%rd6, %rd2;
	cvta.to.global.u64 	%rd7, %rd3;
	cvta.to.global.u64 	%rd8, %rd4;
	shl.b64 	%rd9, %rd1, 2;
	add.s64 	%rd10, %rd6, %rd9;
	ld.global.f32 	%f1, [%rd10];
	mul.f32 	%f2, %f1, 0f40400000;
	st.global.f32 	[%rd10], %f2;
	add.s64 	%rd11, %rd7, %rd9;
	ld.global.f32 	%f3, [%rd11];
	add.f32 	%f4, %f2, %f3;
	add.s64 	%rd12, %rd8, %rd9;
	st.global.f32 	[%rd12], %f4;
$L__BB0_2:
	ret;

}


// ===== COMPILED SASS (sm_100) =====

	.target	sm_100

	.elftype	@"ET_EXEC"


//--------------------- .note.nv.tkinfo           --------------------------
	.section	.note.nv.tkinfo,"",@"SHT_NOTE"
	.sectionflags	@"SHF_NOTE_NV_TKINFO"
	.tkinfo
        /*0018*/ 	.word	0x00000002
        /*0030*/ 	.string	""
        /*0030*/ 	.string	"ptxas"
        /*0030*/ 	.string	"Cuda compilation tools, release 13.0, V13.0.88"
        /*0030*/ 	.string	"Build cuda_13.0.r13.0/compiler.36424714_0"
        /*0030*/ 	.string	"-arch sm_100 -m 64 "



//--------------------- .note.nv.cuinfo           --------------------------
	.section	.note.nv.cuinfo,"",@"SHT_NOTE"
	.sectionflags	@"SHF_NOTE_NV_CUINFO"
        /*0018*/ 	.short	0x0002
        /*001a*/ 	.short	0x0064
        /*001c*/ 	.short	0x0082
	.zero		2


//--------------------- .nv.info                  --------------------------
	.section	.nv.info,"",@"SHT_CUDA_INFO"
	.align	4


	//----- nvinfo : EIATTR_REGCOUNT
	.align		4
        /*0000*/ 	.byte	0x04, 0x2f
        /*0002*/ 	.short	(.L_1 - .L_0)
	.align		4
.L_0:
        /*0004*/ 	.word	index@(_Z6kernelPfS_S_m)
        /*0008*/ 	.word	0x0000000e


	//----- nvinfo : EIATTR_FRAME_SIZE
	.align		4
.L_1:
        /*000c*/ 	.byte	0x04, 0x11
        /*000e*/ 	.short	(.L_3 - .L_2)
	.align		4
.L_2:
        /*0010*/ 	.word	index@(_Z6kernelPfS_S_m)
        /*0014*/ 	.word	0x00000000


	//----- nvinfo : EIATTR_MIN_STACK_SIZE
	.align		4
.L_3:
        /*0018*/ 	.byte	0x04, 0x12
        /*001a*/ 	.short	(.L_5 - .L_4)
	.align		4
.L_4:
        /*001c*/ 	.word	index@(_Z6kernelPfS_S_m)
        /*0020*/ 	.word	0x00000000
.L_5:


//--------------------- .nv.compat                --------------------------
	.section	.nv.compat,"",@"SHT_CUDA_COMPAT_INFO"
	.align	4
        /*0000*/ 	.byte	0x02, 0x09, 0x00, 0x00, 0x02, 0x02, 0x01, 0x00, 0x02, 0x05, 0x05, 0x00, 0x03, 0x07, 0x01, 0x01
        /*0010*/ 	.byte	0x02, 0x03, 0x00, 0x00, 0x02, 0x06, 0x01, 0x00, 0x04, 0x0b, 0x08, 0x00, 0x09, 0x00, 0x00, 0x00
        /*0020*/ 	.byte	0x00, 0x00, 0x00, 0x00


//--------------------- .nv.info._Z6kernelPfS_S_m --------------------------
	.section	.nv.info._Z6kernelPfS_S_m,"",@"SHT_CUDA_INFO"
	.sectionflags	@""
	.align	4


	//----- nvinfo : EIATTR_CUDA_API_VERSION
	.align		4
        /*0000*/ 	.byte	0x04, 0x37
        /*0002*/ 	.short	(.L_7 - .L_6)
.L_6:
        /*0004*/ 	.word	0x00000082


	//----- nvinfo : EIATTR_KPARAM_INFO
	.align		4
.L_7:
        /*0008*/ 	.byte	0x04, 0x17
        /*000a*/ 	.short	(.L_9 - .L_8)
.L_8:
        /*000c*/ 	.word	0x00000000
        /*0010*/ 	.short	0x0003
        /*0012*/ 	.short	0x0018
        /*0014*/ 	.byte	0x00, 0xf0, 0x21, 0x00


	//----- nvinfo : EIATTR_KPARAM_INFO
	.align		4
.L_9:
        /*0018*/ 	.byte	0x04, 0x17
        /*001a*/ 	.short	(.L_11 - .L_10)
.L_10:
        /*001c*/ 	.word	0x00000000
        /*0020*/ 	.short	0x0002
        /*0022*/ 	.short	0x0010
        /*0024*/ 	.byte	0x00, 0xf5, 0x21, 0x00


	//----- nvinfo : EIATTR_KPARAM_INFO
	.align		4
.L_11:
        /*0028*/ 	.byte	0x04, 0x17
        /*002a*/ 	.short	(.L_13 - .L_12)
.L_12:
        /*002c*/ 	.word	0x00000000
        /*0030*/ 	.short	0x0001
        /*0032*/ 	.short	0x0008
        /*0034*/ 	.byte	0x00, 0xf5, 0x21, 0x00


	//----- nvinfo : EIATTR_KPARAM_INFO
	.align		4
.L_13:
        /*0038*/ 	.byte	0x04, 0x17
        /*003a*/ 	.short	(.L_15 - .L_14)
.L_14:
        /*003c*/ 	.word	0x00000000
        /*0040*/ 	.short	0x0000
        /*0042*/ 	.short	0x0000
        /*0044*/ 	.byte	0x00, 0xf5, 0x21, 0x00


	//----- nvinfo : EIATTR_SPARSE_MMA_MASK
	.align		4
.L_15:
        /*0048*/ 	.byte	0x03, 0x50
        /*004a*/ 	.short	0x0000


	//----- nvinfo : EIATTR_MAXREG_COUNT
	.align		4
        /*004c*/ 	.byte	0x03, 0x1b
        /*004e*/ 	.short	0x00ff


	//----- nvinfo : EIATTR_MERCURY_ISA_VERSION
	.align		4
        /*0050*/ 	.byte	0x03, 0x5f
        /*0052*/ 	.short	0x0101


	//----- nvinfo : EIATTR_VRC_CTA_INIT_COUNT
	.align		4
        /*0054*/ 	.byte	0x02, 0x4a
	.zero		1
	.zero		1


	//----- nvinfo : EIATTR_EXIT_INSTR_OFFSETS
	.align		4
        /*0058*/ 	.byte	0x04, 0x1c
        /*005a*/ 	.short	(.L_17 - .L_16)


	//   ....[0]....
.L_16:
        /*005c*/ 	.word	0x00000090


	//   ....[1]....
        /*0060*/ 	.word	0x000001b0


	//----- nvinfo : EIATTR_CBANK_PARAM_SIZE
	.align		4
.L_17:
        /*0064*/ 	.byte	0x03, 0x19
        /*0066*/ 	.short	0x0020


	//----- nvinfo : EIATTR_PARAM_CBANK
	.align		4
        /*0068*/ 	.byte	0x04, 0x0a
        /*006a*/ 	.short	(.L_19 - .L_18)
	.align		4
.L_18:
        /*006c*/ 	.word	index@(.nv.constant0._Z6kernelPfS_S_m)
        /*0070*/ 	.short	0x0380
        /*0072*/ 	.short	0x0020


	//----- nvinfo : EIATTR_SW_WAR
	.align		4
.L_19:
        /*0074*/ 	.byte	0x04, 0x36
        /*0076*/ 	.short	(.L_21 - .L_20)
.L_20:
        /*0078*/ 	.word	0x00000008
.L_21:


//--------------------- .nv.callgraph             --------------------------
	.section	.nv.callgraph,"",@"SHT_CUDA_CALLGRAPH"
	.align	4
	.sectionentsize	8
	.align		4
        /*0000*/ 	.word	0x00000000
	.align		4
        /*0004*/ 	.word	0xffffffff
	.align		4
        /*0008*/ 	.word	0x00000000
	.align		4
        /*000c*/ 	.word	0xfffffffe
	.align		4
        /*0010*/ 	.word	0x00000000
	.align		4
        /*0014*/ 	.word	0xfffffffd
	.align		4
        /*0018*/ 	.word	0x00000000
	.align		4
        /*001c*/ 	.word	0xfffffffc


//--------------------- .text._Z6kernelPfS_S_m    --------------------------
	.section	.text._Z6kernelPfS_S_m,"ax",@progbits
	.align	128
        .global         _Z6kernelPfS_S_m
        .type           _Z6kernelPfS_S_m,@function
        .size           _Z6kernelPfS_S_m,(.L_x_1 - _Z6kernelPfS_S_m)
        .other          _Z6kernelPfS_S_m,@"STO_CUDA_ENTRY STV_DEFAULT"
_Z6kernelPfS_S_m:
.text._Z6kernelPfS_S_m:
[----:B------:R-:W-:Y:S01]  /*0000*/  LDC R1, c[0x0][0x37c] ;  /* 0x0000df00ff017b82 */ /* 0x000fe20000000800 */
[----:B------:R-:W0:Y:S07]  /*0010*/  S2R R3, SR_TID.X ;  /* 0x0000000000037919 */ /* 0x000e2e0000002100 */
[----:B------:R-:W0:Y:S01]  /*0020*/  S2UR UR4, SR_CTAID.X ;  /* 0x00000000000479c3 */ /* 0x000e220000002500 */
[----:B------:R-:W1:Y:S07]  /*0030*/  LDCU.64 UR6, c[0x0][0x398] ;  /* 0x00007300ff0677ac */ /* 0x000e6e0008000a00 */
[----:B------:R-:W0:Y:S02]  /*0040*/  LDC R0, c[0x0][0x360] ;  /* 0x0000d800ff007b82 */ /* 0x000e240000000800 */
[----:B0-----:R-:W-:-:S05]  /*0050*/  IMAD R0, R0, UR4, R3 ;  /* 0x0000000400007c24 */ /* 0x001fca000f8e0203 */
[----:B-1----:R-:W-:Y:S02]  /*0060*/  ISETP.GT.U32.AND P0, PT, R0, UR6, PT ;  /* 0x0000000600007c0c */ /* 0x002fe4000bf04070 */
[----:B------:R-:W-:-:S04]  /*0070*/  SHF.R.S32.HI R3, RZ, 0x1f, R0 ;  /* 0x0000001fff037819 */ /* 0x000fc80000011400 */
[----:B------:R-:W-:-:S13]  /*0080*/  ISETP.GT.U32.AND.EX P0, PT, R3, UR7, PT, P0 ;  /* 0x0000000703007c0c */ /* 0x000fda000bf04100 */
[----:B------:R-:W-:Y:S05]  /*0090*/  @P0 EXIT ;  /* 0x000000000000094d */ /* 0x000fea0003800000 */
[----:B------:R-:W0:Y:S01]  /*00a0*/  LDCU.128 UR8, c[0x0][0x380] ;  /* 0x00007000ff0877ac */ /* 0x000e220008000c00 */
[C---:B------:R-:W-:Y:S01]  /*00b0*/  IMAD.SHL.U32 R6, R0.reuse, 0x4, RZ ;  /* 0x0000000400067824 */ /* 0x040fe200078e00ff */
[----:B------:R-:W-:Y:S01]  /*00c0*/  SHF.L.U64.HI R7, R0, 0x2, R3 ;  /* 0x0000000200077819 */ /* 0x000fe20000010203 */
[----:B------:R-:W1:Y:S01]  /*00d0*/  LDCU.64 UR4, c[0x0][0x358] ;  /* 0x00006b00ff0477ac */ /* 0x000e620008000a00 */
[----:B------:R-:W2:Y:S02]  /*00e0*/  LDCU.64 UR6, c[0x0][0x390] ;  /* 0x00007200ff0677ac */ /* 0x000ea40008000a00 */
[----:B0-----:R-:W-:-:S04]  /*00f0*/  IADD3 R2, P0, PT, R6, UR8, RZ ;  /* 0x0000000806027c10 */ /* 0x001fc8000ff1e0ff */
[----:B------:R-:W-:-:S05]  /*0100*/  IADD3.X R3, PT, PT, R7, UR9, RZ, P0, !PT ;  /* 0x0000000907037c10 */ /* 0x000fca00087fe4ff */
[----:B-1----:R-:W3:Y:S01]  /*0110*/  LDG.E R0, desc[UR4][R2.64] ;  /* 0x0000000402007981 */ /* 0x002ee2000c1e1900 */
[----:B------:R-:W-:-:S04]  /*0120*/  IADD3 R4, P0, PT, R6, UR10, RZ ;  /* 0x0000000a06047c10 */ /* 0x000fc8000ff1e0ff */
[----:B------:R-:W-:Y:S01]  /*0130*/  IADD3.X R5, PT, PT, R7, UR11, RZ, P0, !PT ;  /* 0x0000000b07057c10 */ /* 0x000fe200087fe4ff */
[----:B---3--:R-:W-:-:S05]  /*0140*/  FMUL R9, R0, 3 ;  /* 0x4040000000097820 */ /* 0x008fca0000400000 */
[----:B------:R-:W-:Y:S04]  /*0150*/  STG.E desc[UR4][R2.64], R9 ;  /* 0x0000000902007986 */ /* 0x000fe8000c101904 */
[----:B------:R-:W3:Y:S01]  /*0160*/  LDG.E R4, desc[UR4][R4.64] ;  /* 0x0000000404047981 */ /* 0x000ee2000c1e1900 */
[----:B--2---:R-:W-:-:S04]  /*0170*/  IADD3 R6, P0, PT, R6, UR6, RZ ;  /* 0x0000000606067c10 */ /* 0x004fc8000ff1e0ff */
[----:B------:R-:W-:Y:S01]  /*0180*/  IADD3.X R7, PT, PT, R7, UR7, RZ, P0, !PT ;  /* 0x0000000707077c10 */ /* 0x000fe200087fe4ff */
[----:B---3--:R-:W-:-:S05]  /*0190*/  FADD R11, R9, R4 ;  /* 0x00000004090b7221 */ /* 0x008fca0000000000 */
[----:B------:R-:W-:Y:S01]  /*01a0*/  STG.E desc[UR4][R6.64], R11 ;  /* 0x0000000b06007986 */ /* 0x000fe2000c101904 */
[----:B------:R-:W-:Y:S05]  /*01b0*/  EXIT ;  /* 0x000000000000794d */ /* 0x000fea0003800000 */
.L_x_0:
[----:B------:R-:W-:-:S00]  /*01c0*/  BRA `(.L_x_0) ;  /* 0xfffffffc00fc7947 */ /* 0x000fc0000383ffff */
[----:B------:R-:W-:-:S00]  /*01d0*/  NOP ;  /* 0x0000000000007918 */ /* 0x000fc00000000000 */
        /* <DEDUP_REMOVED lines=10> */
.L_x_1:


//--------------------- .nv.shared.reserved.0     --------------------------
	.section	.nv.shared.reserved.0,"aw",@nobits
	.weak		__nv_reservedSMEM_offset_0_alias
	.size		__nv_reservedSMEM_offset_0_alias, 0, 64
	.other		__nv_reservedSMEM_offset_0_alias,@"STO_CUDA_RESERVED_SHARED STV_DEFAULT"
__nv_reservedSMEM_offset_0_alias:
	.zero		0
	.zero		64


//--------------------- .nv.constant0._Z6kernelPfS_S_m --------------------------
	.section	.nv.constant0._Z6kernelPfS_S_m,"a",@progbits
	.sectionflags	@""
	.align	4
.nv.constant0._Z6kernelPfS_S_m:
	.zero		928


//--------------------- SYMBOLS --------------------------

	.type		.nv.reservedSmem.offset0,@object
	.size		.nv.reservedSmem.offset0,0x4
